//
// Generated by NVIDIA NVVM Compiler
//
// Compiler Build ID: CL-36424714
// Cuda compilation tools, release 13.0, V13.0.88
// Based on NVVM 20.0.0
//

.version 9.0
.target sm_100
.address_size 64

	// .globl	_Z23parallel_selection_sortPii

.visible .entry _Z23parallel_selection_sortPii(
	.param .u64 .ptr .align 1 _Z23parallel_selection_sortPii_param_0,
	.param .u32 _Z23parallel_selection_sortPii_param_1
)
{
	.reg .pred 	%p<4>;
	.reg .b32 	%r<14>;
	.reg .b64 	%rd<7>;

	ld.param.u64 	%rd2, [_Z23parallel_selection_sortPii_param_0];
	ld.param.u32 	%r5, [_Z23parallel_selection_sortPii_param_1];
	mov.u32 	%r6, %tid.x;
	mov.u32 	%r7, %ctaid.x;
	mov.u32 	%r8, %ntid.x;
	mad.lo.s32 	%r1, %r7, %r8, %r6;
	shr.u32 	%r9, %r5, 31;
	add.s32 	%r10, %r5, %r9;
	shr.s32 	%r11, %r10, 1;
	setp.ge.s32 	%p1, %r1, %r11;
	@%p1 bra 	$L__BB0_3;
	shl.b32 	%r12, %r1, 1;
	cvta.to.global.u64 	%rd3, %rd2;
	mul.wide.s32 	%rd4, %r12, 4;
	add.s64 	%rd1, %rd3, %rd4;
	ld.global.u32 	%r2, [%rd1];
	ld.global.u32 	%r13, [%rd1+4];
	setp.ge.s32 	%p2, %r13, %r2;
	setp.lt.s32 	%p3, %r13, %r2;
	min.s32 	%r3, %r13, %r2;
	selp.u32 	%r4, 1, 0, %p3;
	@%p2 bra 	$L__BB0_3;
	mul.wide.u32 	%rd5, %r4, 4;
	add.s64 	%rd6, %rd1, %rd5;
	st.global.u32 	[%rd6], %r2;
	st.global.u32 	[%rd1], %r3;
$L__BB0_3:
	ret;

}


// ===== COMPILED SASS (sm_100) =====

	.target	sm_100

	.elftype	@"ET_EXEC"


//--------------------- .note.nv.tkinfo           --------------------------
	.section	.note.nv.tkinfo,"",@"SHT_NOTE"
	.sectionflags	@"SHF_NOTE_NV_TKINFO"
	.tkinfo
        /*0018*/ 	.word	0x00000002
        /*0030*/ 	.string	""
        /*0030*/ 	.string	"ptxas"
        /*0030*/ 	.string	"Cuda compilation tools, release 13.0, V13.0.88"
        /*0030*/ 	.string	"Build cuda_13.0.r13.0/compiler.36424714_0"
        /*0030*/ 	.string	"-arch sm_100 -m 64 "



//--------------------- .note.nv.cuinfo           --------------------------
	.section	.note.nv.cuinfo,"",@"SHT_NOTE"
	.sectionflags	@"SHF_NOTE_NV_CUINFO"
        /*0018*/ 	.short	0x0002
        /*001a*/ 	.short	0x0064
        /*001c*/ 	.short	0x0082
	.zero		2


//--------------------- .nv.info                  --------------------------
	.section	.nv.info,"",@"SHT_CUDA_INFO"
	.align	4


	//----- nvinfo : EIATTR_REGCOUNT
	.align		4
        /*0000*/ 	.byte	0x04, 0x2f
        /*0002*/ 	.short	(.L_1 - .L_0)
	.align		4
.L_0:
        /*0004*/ 	.word	index@(_Z23parallel_selection_sortPii)
        /*0008*/ 	.word	0x0000000c


	//----- nvinfo : EIATTR_FRAME_SIZE
	.align		4
.L_1:
        /*000c*/ 	.byte	0x04, 0x11
        /*000e*/ 	.short	(.L_3 - .L_2)
	.align		4
.L_2:
        /*0010*/ 	.word	index@(_Z23parallel_selection_sortPii)
        /*0014*/ 	.word	0x00000000


	//----- nvinfo : EIATTR_MIN_STACK_SIZE
	.align		4
.L_3:
        /*0018*/ 	.byte	0x04, 0x12
        /*001a*/ 	.short	(.L_5 - .L_4)
	.align		4
.L_4:
        /*001c*/ 	.word	index@(_Z23parallel_selection_sortPii)
        /*0020*/ 	.word	0x00000000
.L_5:


//--------------------- .nv.compat                --------------------------
	.section	.nv.compat,"",@"SHT_CUDA_COMPAT_INFO"
	.align	4
        /*0000*/ 	.byte	0x02, 0x09, 0x00, 0x00, 0x02, 0x02, 0x01, 0x00, 0x02, 0x05, 0x05, 0x00, 0x03, 0x07, 0x01, 0x01
        /*0010*/ 	.byte	0x02, 0x03, 0x00, 0x00, 0x02, 0x06, 0x01, 0x00, 0x04, 0x0b, 0x08, 0x00, 0x09, 0x00, 0x00, 0x00
        /*0020*/ 	.byte	0x00, 0x00, 0x00, 0x00


//--------------------- .nv.info._Z23parallel_selection_sortPii --------------------------
	.section	.nv.info._Z23parallel_selection_sortPii,"",@"SHT_CUDA_INFO"
	.sectionflags	@""
	.align	4


	//----- nvinfo : EIATTR_CUDA_API_VERSION
	.align		4
        /*0000*/ 	.byte	0x04, 0x37
        /*0002*/ 	.short	(.L_7 - .L_6)
.L_6:
        /*0004*/ 	.word	0x00000082


	//----- nvinfo : EIATTR_KPARAM_INFO
	.align		4
.L_7:
        /*0008*/ 	.byte	0x04, 0x17
        /*000a*/ 	.short	(.L_9 - .L_8)
.L_8:
        /*000c*/ 	.word	0x00000000
        /*0010*/ 	.short	0x0001
        /*0012*/ 	.short	0x0008
        /*0014*/ 	.byte	0x00, 0xf0, 0x11, 0x00


	//----- nvinfo : EIATTR_KPARAM_INFO
	.align		4
.L_9:
        /*0018*/ 	.byte	0x04, 0x17
        /*001a*/ 	.short	(.L_11 - .L_10)
.L_10:
        /*001c*/ 	.word	0x00000000
        /*0020*/ 	.short	0x0000
        /*0022*/ 	.short	0x0000
        /*0024*/ 	.byte	0x00, 0xf5, 0x21, 0x00


	//----- nvinfo : EIATTR_SPARSE_MMA_MASK
	.align		4
.L_11:
        /*0028*/ 	.byte	0x03, 0x50
        /*002a*/ 	.short	0x0000


	//----- nvinfo : EIATTR_MAXREG_COUNT
	.align		4
        /*002c*/ 	.byte	0x03, 0x1b
        /*002e*/ 	.short	0x00ff


	//----- nvinfo : EIATTR_MERCURY_ISA_VERSION
	.align		4
        /*0030*/ 	.byte	0x03, 0x5f
        /*0032*/ 	.short	0x0101


	//----- nvinfo : EIATTR_VRC_CTA_INIT_COUNT
	.align		4
        /*0034*/ 	.byte	0x02, 0x4a
	.zero		1
	.zero		1


	//----- nvinfo : EIATTR_EXIT_INSTR_OFFSETS
	.align		4
        /*0038*/ 	.byte	0x04, 0x1c
        /*003a*/ 	.short	(.L_13 - .L_12)


	//   ....[0]....
.L_12:
        /*003c*/ 	.word	0x00000090


	//   ....[1]....
        /*0040*/ 	.word	0x00000130


	//   ....[2]....
        /*0044*/ 	.word	0x00000180


	//----- nvinfo : EIATTR_CBANK_PARAM_SIZE
	.align		4
.L_13:
        /*0048*/ 	.byte	0x03, 0x19
        /*004a*/ 	.short	0x000c


	//----- nvinfo : EIATTR_PARAM_CBANK
	.align		4
        /*004c*/ 	.byte	0x04, 0x0a
        /*004e*/ 	.short	(.L_15 - .L_14)
	.align		4
.L_14:
        /*0050*/ 	.word	index@(.nv.constant0._Z23parallel_selection_sortPii)
        /*0054*/ 	.short	0x0380
        /*0056*/ 	.short	0x000c


	//----- nvinfo : EIATTR_SW_WAR
	.align		4
.L_15:
        /*0058*/ 	.byte	0x04, 0x36
        /*005a*/ 	.short	(.L_17 - .L_16)
.L_16:
        /*005c*/ 	.word	0x00000008
.L_17:


//--------------------- .nv.callgraph             --------------------------
	.section	.nv.callgraph,"",@"SHT_CUDA_CALLGRAPH"
	.align	4
	.sectionentsize	8
	.align		4
        /*0000*/ 	.word	0x00000000
	.align		4
        /*0004*/ 	.word	0xffffffff
	.align		4
        /*0008*/ 	.word	0x00000000
	.align		4
        /*000c*/ 	.word	0xfffffffe
	.align		4
        /*0010*/ 	.word	0x00000000
	.align		4
        /*0014*/ 	.word	0xfffffffd
	.align		4
        /*0018*/ 	.word	0x00000000
	.align		4
        /*001c*/ 	.word	0xfffffffc


//--------------------- .text._Z23parallel_selection_sortPii --------------------------
	.section	.text._Z23parallel_selection_sortPii,"ax",@progbits
	.align	128
        .global         _Z23parallel_selection_sortPii
        .type           _Z23parallel_selection_sortPii,@function
        .size           _Z23parallel_selection_sortPii,(.L_x_1 - _Z23parallel_selection_sortPii)
        .other          _Z23parallel_selection_sortPii,@"STO_CUDA_ENTRY STV_DEFAULT"
_Z23parallel_selection_sortPii:
.text._Z23parallel_selection_sortPii:
[----:B------:R-:W-:Y:S01]  /*0000*/  LDC R1, c[0x0][0x37c] ;  /* 0x0000df00ff017b82 */ /* 0x000fe20000000800 */
[----:B------:R-:W0:Y:S07]  /*0010*/  S2R R0, SR_TID.X ;  /* 0x0000000000007919 */ /* 0x000e2e0000002100 */
[----:B------:R-:W0:Y:S01]  /*0020*/  S2UR UR5, SR_CTAID.X ;  /* 0x00000000000579c3 */ /* 0x000e220000002500 */
[----:B------:R-:W1:Y:S07]  /*0030*/  LDCU UR4, c[0x0][0x388] ;  /* 0x00007100ff0477ac */ /* 0x000e6e0008000800 */
[----:B------:R-:W0:Y:S01]  /*0040*/  LDC R3, c[0x0][0x360] ;  /* 0x0000d800ff037b82 */ /* 0x000e220000000800 */
[----:B-1----:R-:W-:-:S04]  /*0050*/  ULEA.HI UR4, UR4, UR4, URZ, 0x1 ;  /* 0x0000000404047291 */ /* 0x002fc8000f8f08ff */
[----:B------:R-:W-:Y:S01]  /*0060*/  USHF.R.S32.HI UR4, URZ, 0x1, UR4 ;  /* 0x00000001ff047899 */ /* 0x000fe20008011404 */
[----:B0-----:R-:W-:-:S05]  /*0070*/  IMAD R0, R3, UR5, R0 ;  /* 0x0000000503007c24 */ /* 0x001fca000f8e0200 */
[----:B------:R-:W-:-:S13]  /*0080*/  ISETP.GE.AND P0, PT, R0, UR4, PT ;  /* 0x0000000400007c0c */ /* 0x000fda000bf06270 */
[----:B------:R-:W-:Y:S05]  /*0090*/  @P0 EXIT ;  /* 0x000000000000094d */ /* 0x000fea0003800000 */
[----:B------:R-:W0:Y:S01]  /*00a0*/  LDC.64 R2, c[0x0][0x380] ;  /* 0x0000e000ff027b82 */ /* 0x000e220000000a00 */
[----:B------:R-:W1:Y:S01]  /*00b0*/  LDCU.64 UR4, c[0x0][0x358] ;  /* 0x00006b00ff0477ac */ /* 0x000e620008000a00 */
[----:B------:R-:W-:-:S04]  /*00c0*/  IMAD.SHL.U32 R5, R0, 0x2, RZ ;  /* 0x0000000200057824 */ /* 0x000fc800078e00ff */
[----:B0-----:R-:W-:-:S05]  /*00d0*/  IMAD.WIDE R2, R5, 0x4, R2 ;  /* 0x0000000405027825 */ /* 0x001fca00078e0202 */
[----:B-1----:R-:W2:Y:S04]  /*00e0*/  LDG.E R7, desc[UR4][R2.64] ;  /* 0x0000000402077981 */ /* 0x002ea8000c1e1900 */
[----:B------:R-:W2:Y:S02]  /*00f0*/  LDG.E R0, desc[UR4][R2.64+0x4] ;  /* 0x0000040402007981 */ /* 0x000ea4000c1e1900 */
[CC--:B--2---:R-:W-:Y:S02]  /*0100*/  ISETP.GE.AND P1, PT, R0.reuse, R7.reuse, PT ;  /* 0x000000070000720c */ /* 0x0c4fe40003f26270 */
[----:B------:R-:W-:-:S04]  /*0110*/  ISETP.GE.AND P0, PT, R0, R7, PT ;  /* 0x000000070000720c */ /* 0x000fc80003f06270 */
[----:B------:R-:W-:-:S07]  /*0120*/  SEL R5, RZ, 0x1, P0 ;  /* 0x00000001ff057807 */ /* 0x000fce0000000000 */
[----:B------:R-:W-:Y:S05]  /*0130*/  @P1 EXIT ;  /* 0x000000000000194d */ /* 0x000fea0003800000 */
[----:B------:R-:W-:Y:S01]  /*0140*/  IMAD.WIDE.U32 R4, R5, 0x4, R2 ;  /* 0x0000000405047825 */ /* 0x000fe200078e0002 */
[----:B------:R-:W-:-:S04]  /*0150*/  VIMNMX R9, PT, PT, R7, R0, PT ;  /* 0x0000000007097248 */ /* 0x000fc80003fe0100 */
[----:B------:R-:W-:Y:S04]  /*0160*/  STG.E desc[UR4][R4.64], R7 ;  /* 0x0000000704007986 */ /* 0x000fe8000c101904 */
[----:B------:R-:W-:Y:S01]  /*0170*/  STG.E desc[UR4][R2.64], R9 ;  /* 0x0000000902007986 */ /* 0x000fe2000c101904 */
[----:B------:R-:W-:Y:S05]  /*0180*/  EXIT ;  /* 0x000000000000794d */ /* 0x000fea0003800000 */
.L_x_0:
[----:B------:R-:W-:-:S00]  /*0190*/  BRA `(.L_x_0) ;  /* 0xfffffffc00fc7947 */ /* 0x000fc0000383ffff */
[----:B------:R-:W-:-:S00]  /*01a0*/  NOP ;  /* 0x0000000000007918 */ /* 0x000fc00000000000 */
        /* <DEDUP_REMOVED lines=13> */
.L_x_1:


//--------------------- .nv.shared.reserved.0     --------------------------
	.section	.nv.shared.reserved.0,"aw",@nobits
	.weak		__nv_reservedSMEM_offset_0_alias
	.size		__nv_reservedSMEM_offset_0_alias, 0, 64
	.other		__nv_reservedSMEM_offset_0_alias,@"STO_CUDA_RESERVED_SHARED STV_DEFAULT"
__nv_reservedSMEM_offset_0_alias:
	.zero		0
	.zero		64


//--------------------- .nv.constant0._Z23parallel_selection_sortPii --------------------------
	.section	.nv.constant0._Z23parallel_selection_sortPii,"a",@progbits
	.sectionflags	@""
	.align	4
.nv.constant0._Z23parallel_selection_sortPii:
	.zero		908


//--------------------- SYMBOLS --------------------------

	.type		.nv.reservedSmem.offset0,@object
	.size		.nv.reservedSmem.offset0,0x4
